//
// Generated by NVIDIA NVVM Compiler
//
// Compiler Build ID: CL-36424714
// Cuda compilation tools, release 13.0, V13.0.88
// Based on NVVM 20.0.0
//

.version 9.0
.target sm_100
.address_size 64

	// .globl	_Z11test_kernelP6short4PKS_

.visible .entry _Z11test_kernelP6short4PKS_(
	.param .u64 .ptr .align 1 _Z11test_kernelP6short4PKS__param_0,
	.param .u64 .ptr .align 1 _Z11test_kernelP6short4PKS__param_1
)
{
	.reg .b16 	%rs<5>;
	.reg .b64 	%rd<4>;

	ld.param.u64 	%rd2, [_Z11test_kernelP6short4PKS__param_0];
	ld.param.u64 	%rd1, [_Z11test_kernelP6short4PKS__param_1];
	cvta.to.global.u64 	%rd3, %rd2;
	// begin inline asm
	ld.cg.global.v4.s16 {%rs1, %rs2, %rs3, %rs4}, [%rd1+0];
	// end inline asm
	st.global.v4.u16 	[%rd3], {%rs1, %rs2, %rs3, %rs4};
	ret;

}
	// .globl	_Z11test_kernelP6short2PKS_
.visible .entry _Z11test_kernelP6short2PKS_(
	.param .u64 .ptr .align 1 _Z11test_kernelP6short2PKS__param_0,
	.param .u64 .ptr .align 1 _Z11test_kernelP6short2PKS__param_1
)
{
	.reg .b16 	%rs<3>;
	.reg .b32 	%r<2>;
	.reg .b64 	%rd<4>;

	ld.param.u64 	%rd2, [_Z11test_kernelP6short2PKS__param_0];
	ld.param.u64 	%rd1, [_Z11test_kernelP6short2PKS__param_1];
	cvta.to.global.u64 	%rd3, %rd2;
	// begin inline asm
	ld.cg.global.v2.s16 {%rs1, %rs2}, [%rd1+0];
	// end inline asm
	mov.b32 	%r1, {%rs1, %rs2};
	st.global.u32 	[%rd3], %r1;
	ret;

}


// ===== COMPILED SASS (sm_100) =====

	.target	sm_100

	.elftype	@"ET_EXEC"


//--------------------- .note.nv.tkinfo           --------------------------
	.section	.note.nv.tkinfo,"",@"SHT_NOTE"
	.sectionflags	@"SHF_NOTE_NV_TKINFO"
	.tkinfo
        /*0018*/ 	.word	0x00000002
        /*0030*/ 	.string	""
        /*0030*/ 	.string	"ptxas"
        /*0030*/ 	.string	"Cuda compilation tools, release 13.0, V13.0.88"
        /*0030*/ 	.string	"Build cuda_13.0.r13.0/compiler.36424714_0"
        /*0030*/ 	.string	"-arch sm_100 -m 64 "



//--------------------- .note.nv.cuinfo           --------------------------
	.section	.note.nv.cuinfo,"",@"SHT_NOTE"
	.sectionflags	@"SHF_NOTE_NV_CUINFO"
        /*0018*/ 	.short	0x0002
        /*001a*/ 	.short	0x0064
        /*001c*/ 	.short	0x0082
	.zero		2


//--------------------- .nv.info                  --------------------------
	.section	.nv.info,"",@"SHT_CUDA_INFO"
	.align	4


	//----- nvinfo : EIATTR_REGCOUNT
	.align		4
        /*0000*/ 	.byte	0x04, 0x2f
        /*0002*/ 	.short	(.L_1 - .L_0)
	.align		4
.L_0:
        /*0004*/ 	.word	index@(_Z11test_kernelP6short4PKS_)
        /*0008*/ 	.word	0x00000008


	//----- nvinfo : EIATTR_FRAME_SIZE
	.align		4
.L_1:
        /*000c*/ 	.byte	0x04, 0x11
        /*000e*/ 	.short	(.L_3 - .L_2)
	.align		4
.L_2:
        /*0010*/ 	.word	index@(_Z11test_kernelP6short4PKS_)
        /*0014*/ 	.word	0x00000000


	//----- nvinfo : EIATTR_REGCOUNT
	.align		4
.L_3:
        /*0018*/ 	.byte	0x04, 0x2f
        /*001a*/ 	.short	(.L_5 - .L_4)
	.align		4
.L_4:
        /*001c*/ 	.word	index@(_Z11test_kernelP6short2PKS_)
        /*0020*/ 	.word	0x00000008


	//----- nvinfo : EIATTR_FRAME_SIZE
	.align		4
.L_5:
        /*0024*/ 	.byte	0x04, 0x11
        /*0026*/ 	.short	(.L_7 - .L_6)
	.align		4
.L_6:
        /*0028*/ 	.word	index@(_Z11test_kernelP6short2PKS_)
        /*002c*/ 	.word	0x00000000


	//----- nvinfo : EIATTR_MIN_STACK_SIZE
	.align		4
.L_7:
        /*0030*/ 	.byte	0x04, 0x12
        /*0032*/ 	.short	(.L_9 - .L_8)
	.align		4
.L_8:
        /*0034*/ 	.word	index@(_Z11test_kernelP6short2PKS_)
        /*0038*/ 	.word	0x00000000


	//----- nvinfo : EIATTR_MIN_STACK_SIZE
	.align		4
.L_9:
        /*003c*/ 	.byte	0x04, 0x12
        /*003e*/ 	.short	(.L_11 - .L_10)
	.align		4
.L_10:
        /*0040*/ 	.word	index@(_Z11test_kernelP6short4PKS_)
        /*0044*/ 	.word	0x00000000
.L_11:


//--------------------- .nv.compat                --------------------------
	.section	.nv.compat,"",@"SHT_CUDA_COMPAT_INFO"
	.align	4
        /*0000*/ 	.byte	0x02, 0x09, 0x00, 0x00, 0x02, 0x02, 0x01, 0x00, 0x02, 0x05, 0x05, 0x00, 0x03, 0x07, 0x01, 0x01
        /*0010*/ 	.byte	0x02, 0x03, 0x00, 0x00, 0x02, 0x06, 0x01, 0x00, 0x04, 0x0b, 0x08, 0x00, 0x09, 0x00, 0x00, 0x00
        /*0020*/ 	.byte	0x00, 0x00, 0x00, 0x00


//--------------------- .nv.info._Z11test_kernelP6short2PKS_ --------------------------
	.section	.nv.info._Z11test_kernelP6short2PKS_,"",@"SHT_CUDA_INFO"
	.sectionflags	@""
	.align	4


	//----- nvinfo : EIATTR_CUDA_API_VERSION
	.align		4
        /*0000*/ 	.byte	0x04, 0x37
        /*0002*/ 	.short	(.L_13 - .L_12)
.L_12:
        /*0004*/ 	.word	0x00000082


	//----- nvinfo : EIATTR_KPARAM_INFO
	.align		4
.L_13:
        /*0008*/ 	.byte	0x04, 0x17
        /*000a*/ 	.short	(.L_15 - .L_14)
.L_14:
        /*000c*/ 	.word	0x00000000
        /*0010*/ 	.short	0x0001
        /*0012*/ 	.short	0x0008
        /*0014*/ 	.byte	0x00, 0xf5, 0x21, 0x00


	//----- nvinfo : EIATTR_KPARAM_INFO
	.align		4
.L_15:
        /*0018*/ 	.byte	0x04, 0x17
        /*001a*/ 	.short	(.L_17 - .L_16)
.L_16:
        /*001c*/ 	.word	0x00000000
        /*0020*/ 	.short	0x0000
        /*0022*/ 	.short	0x0000
        /*0024*/ 	.byte	0x00, 0xf5, 0x21, 0x00


	//----- nvinfo : EIATTR_SPARSE_MMA_MASK
	.align		4
.L_17:
        /*0028*/ 	.byte	0x03, 0x50
        /*002a*/ 	.short	0x0000


	//----- nvinfo : EIATTR_MAXREG_COUNT
	.align		4
        /*002c*/ 	.byte	0x03, 0x1b
        /*002e*/ 	.short	0x00ff


	//----- nvinfo : EIATTR_MERCURY_ISA_VERSION
	.align		4
        /*0030*/ 	.byte	0x03, 0x5f
        /*0032*/ 	.short	0x0101


	//----- nvinfo : EIATTR_VRC_CTA_INIT_COUNT
	.align		4
        /*0034*/ 	.byte	0x02, 0x4a
	.zero		1
	.zero		1


	//----- nvinfo : EIATTR_EXIT_INSTR_OFFSETS
	.align		4
        /*0038*/ 	.byte	0x04, 0x1c
        /*003a*/ 	.short	(.L_19 - .L_18)


	//   ....[0]....
.L_18:
        /*003c*/ 	.word	0x00000060


	//----- nvinfo : EIATTR_CBANK_PARAM_SIZE
	.align		4
.L_19:
        /*0040*/ 	.byte	0x03, 0x19
        /*0042*/ 	.short	0x0010


	//----- nvinfo : EIATTR_PARAM_CBANK
	.align		4
        /*0044*/ 	.byte	0x04, 0x0a
        /*0046*/ 	.short	(.L_21 - .L_20)
	.align		4
.L_20:
        /*0048*/ 	.word	index@(.nv.constant0._Z11test_kernelP6short2PKS_)
        /*004c*/ 	.short	0x0380
        /*004e*/ 	.short	0x0010


	//----- nvinfo : EIATTR_SW_WAR
	.align		4
.L_21:
        /*0050*/ 	.byte	0x04, 0x36
        /*0052*/ 	.short	(.L_23 - .L_22)
.L_22:
        /*0054*/ 	.word	0x00000008
.L_23:


//--------------------- .nv.info._Z11test_kernelP6short4PKS_ --------------------------
	.section	.nv.info._Z11test_kernelP6short4PKS_,"",@"SHT_CUDA_INFO"
	.sectionflags	@""
	.align	4


	//----- nvinfo : EIATTR_CUDA_API_VERSION
	.align		4
        /*0000*/ 	.byte	0x04, 0x37
        /*0002*/ 	.short	(.L_25 - .L_24)
.L_24:
        /*0004*/ 	.word	0x00000082


	//----- nvinfo : EIATTR_KPARAM_INFO
	.align		4
.L_25:
        /*0008*/ 	.byte	0x04, 0x17
        /*000a*/ 	.short	(.L_27 - .L_26)
.L_26:
        /*000c*/ 	.word	0x00000000
        /*0010*/ 	.short	0x0001
        /*0012*/ 	.short	0x0008
        /*0014*/ 	.byte	0x00, 0xf5, 0x21, 0x00


	//----- nvinfo : EIATTR_KPARAM_INFO
	.align		4
.L_27:
        /*0018*/ 	.byte	0x04, 0x17
        /*001a*/ 	.short	(.L_29 - .L_28)
.L_28:
        /*001c*/ 	.word	0x00000000
        /*0020*/ 	.short	0x0000
        /*0022*/ 	.short	0x0000
        /*0024*/ 	.byte	0x00, 0xf5, 0x21, 0x00


	//----- nvinfo : EIATTR_SPARSE_MMA_MASK
	.align		4
.L_29:
        /*0028*/ 	.byte	0x03, 0x50
        /*002a*/ 	.short	0x0000


	//----- nvinfo : EIATTR_MAXREG_COUNT
	.align		4
        /*002c*/ 	.byte	0x03, 0x1b
        /*002e*/ 	.short	0x00ff


	//----- nvinfo : EIATTR_MERCURY_ISA_VERSION
	.align		4
        /*0030*/ 	.byte	0x03, 0x5f
        /*0032*/ 	.short	0x0101


	//----- nvinfo : EIATTR_VRC_CTA_INIT_COUNT
	.align		4
        /*0034*/ 	.byte	0x02, 0x4a
	.zero		1
	.zero		1


	//----- nvinfo : EIATTR_EXIT_INSTR_OFFSETS
	.align		4
        /*0038*/ 	.byte	0x04, 0x1c
        /*003a*/ 	.short	(.L_31 - .L_30)


	//   ....[0]....
.L_30:
        /*003c*/ 	.word	0x00000060


	//----- nvinfo : EIATTR_CBANK_PARAM_SIZE
	.align		4
.L_31:
        /*0040*/ 	.byte	0x03, 0x19
        /*0042*/ 	.short	0x0010


	//----- nvinfo : EIATTR_PARAM_CBANK
	.align		4
        /*0044*/ 	.byte	0x04, 0x0a
        /*0046*/ 	.short	(.L_33 - .L_32)
	.align		4
.L_32:
        /*0048*/ 	.word	index@(.nv.constant0._Z11test_kernelP6short4PKS_)
        /*004c*/ 	.short	0x0380
        /*004e*/ 	.short	0x0010


	//----- nvinfo : EIATTR_SW_WAR
	.align		4
.L_33:
        /*0050*/ 	.byte	0x04, 0x36
        /*0052*/ 	.short	(.L_35 - .L_34)
.L_34:
        /*0054*/ 	.word	0x00000008
.L_35:


//--------------------- .nv.callgraph             --------------------------
	.section	.nv.callgraph,"",@"SHT_CUDA_CALLGRAPH"
	.align	4
	.sectionentsize	8
	.align		4
        /*0000*/ 	.word	0x00000000
	.align		4
        /*0004*/ 	.word	0xffffffff
	.align		4
        /*0008*/ 	.word	0x00000000
	.align		4
        /*000c*/ 	.word	0xfffffffe
	.align		4
        /*0010*/ 	.word	0x00000000
	.align		4
        /*0014*/ 	.word	0xfffffffd
	.align		4
        /*0018*/ 	.word	0x00000000
	.align		4
        /*001c*/ 	.word	0xfffffffc


//--------------------- .text._Z11test_kernelP6short2PKS_ --------------------------
	.section	.text._Z11test_kernelP6short2PKS_,"ax",@progbits
	.align	128
        .global         _Z11test_kernelP6short2PKS_
        .type           _Z11test_kernelP6short2PKS_,@function
        .size           _Z11test_kernelP6short2PKS_,(.L_x_2 - _Z11test_kernelP6short2PKS_)
        .other          _Z11test_kernelP6short2PKS_,@"STO_CUDA_ENTRY STV_DEFAULT"
_Z11test_kernelP6short2PKS_:
.text._Z11test_kernelP6short2PKS_:
[----:B------:R-:W-:Y:S08]  /*0000*/  LDC R1, c[0x0][0x37c] ;  /* 0x0000df00ff017b82 */ /* 0x000ff00000000800 */
[----:B------:R-:W0:Y:S01]  /*0010*/  LDC.64 R2, c[0x0][0x388] ;  /* 0x0000e200ff027b82 */ /* 0x000e220000000a00 */
[----:B------:R-:W0:Y:S02]  /*0020*/  LDCU.64 UR4, c[0x0][0x358] ;  /* 0x00006b00ff0477ac */ /* 0x000e240008000a00 */
[----:B0-----:R-:W2:Y:S05]  /*0030*/  LDG.E.STRONG.GPU R3, desc[UR4][R2.64] ;  /* 0x0000000402037981 */ /* 0x001eaa000c1ef900 */
[----:B------:R-:W2:Y:S02]  /*0040*/  LDC.64 R4, c[0x0][0x380] ;  /* 0x0000e000ff047b82 */ /* 0x000ea40000000a00 */
[----:B--2---:R-:W-:Y:S01]  /*0050*/  STG.E desc[UR4][R4.64], R3 ;  /* 0x0000000304007986 */ /* 0x004fe2000c101904 */
[----:B------:R-:W-:Y:S05]  /*0060*/  EXIT ;  /* 0x000000000000794d */ /* 0x000fea0003800000 */
.L_x_0:
[----:B------:R-:W-:-:S00]  /*0070*/  BRA `(.L_x_0) ;  /* 0xfffffffc00fc7947 */ /* 0x000fc0000383ffff */
[----:B------:R-:W-:-:S00]  /*0080*/  NOP ;  /* 0x0000000000007918 */ /* 0x000fc00000000000 */
[----:B------:R-:W-:-:S00]  /*0090*/  NOP ;  /* 0x0000000000007918 */ /* 0x000fc00000000000 */
[----:B------:R-:W-:-:S00]  /*00a0*/  NOP ;  /* 0x0000000000007918 */ /* 0x000fc00000000000 */
[----:B------:R-:W-:-:S00]  /*00b0*/  NOP ;  /* 0x0000000000007918 */ /* 0x000fc00000000000 */
[----:B------:R-:W-:-:S00]  /*00c0*/  NOP ;  /* 0x0000000000007918 */ /* 0x000fc00000000000 */
[----:B------:R-:W-:-:S00]  /*00d0*/  NOP ;  /* 0x0000000000007918 */ /* 0x000fc00000000000 */
[----:B------:R-:W-:-:S00]  /*00e0*/  NOP ;  /* 0x0000000000007918 */ /* 0x000fc00000000000 */
[----:B------:R-:W-:-:S00]  /*00f0*/  NOP ;  /* 0x0000000000007918 */ /* 0x000fc00000000000 */
.L_x_2:


//--------------------- .text._Z11test_kernelP6short4PKS_ --------------------------
	.section	.text._Z11test_kernelP6short4PKS_,"ax",@progbits
	.align	128
        .global         _Z11test_kernelP6short4PKS_
        .type           _Z11test_kernelP6short4PKS_,@function
        .size           _Z11test_kernelP6short4PKS_,(.L_x_3 - _Z11test_kernelP6short4PKS_)
        .other          _Z11test_kernelP6short4PKS_,@"STO_CUDA_ENTRY STV_DEFAULT"
_Z11test_kernelP6short4PKS_:
.text._Z11test_kernelP6short4PKS_:
[----:B------:R-:W-:Y:S08]  /*0000*/  LDC R1, c[0x0][0x37c] ;  /* 0x0000df00ff017b82 */ /* 0x000ff00000000800 */
[----:B------:R-:W0:Y:S01]  /*0010*/  LDC.64 R2, c[0x0][0x388] ;  /* 0x0000e200ff027b82 */ /* 0x000e220000000a00 */
[----:B------:R-:W0:Y:S02]  /*0020*/  LDCU.64 UR4, c[0x0][0x358] ;  /* 0x00006b00ff0477ac */ /* 0x000e240008000a00 */
[----:B0-----:R-:W2:Y:S05]  /*0030*/  LDG.E.64.STRONG.GPU R2, desc[UR4][R2.64] ;  /* 0x0000000402027981 */ /* 0x001eaa000c1efb00 */
[----:B------:R-:W2:Y:S02]  /*0040*/  LDC.64 R4, c[0x0][0x380] ;  /* 0x0000e000ff047b82 */ /* 0x000ea40000000a00 */
[----:B--2---:R-:W-:Y:S01]  /*0050*/  STG.E.64 desc[UR4][R4.64], R2 ;  /* 0x0000000204007986 */ /* 0x004fe2000c101b04 */
[----:B------:R-:W-:Y:S05]  /*0060*/  EXIT ;  /* 0x000000000000794d */ /* 0x000fea0003800000 */
.L_x_1:
        /* <DEDUP_REMOVED lines=9> */
.L_x_3:


//--------------------- .nv.shared.reserved.0     --------------------------
	.section	.nv.shared.reserved.0,"aw",@nobits
	.weak		__nv_reservedSMEM_offset_0_alias
	.size		__nv_reservedSMEM_offset_0_alias, 0, 64
	.other		__nv_reservedSMEM_offset_0_alias,@"STO_CUDA_RESERVED_SHARED STV_DEFAULT"
__nv_reservedSMEM_offset_0_alias:
	.zero		0
	.zero		64


//--------------------- .nv.constant0._Z11test_kernelP6short2PKS_ --------------------------
	.section	.nv.constant0._Z11test_kernelP6short2PKS_,"a",@progbits
	.sectionflags	@""
	.align	4
.nv.constant0._Z11test_kernelP6short2PKS_:
	.zero		912


//--------------------- .nv.constant0._Z11test_kernelP6short4PKS_ --------------------------
	.section	.nv.constant0._Z11test_kernelP6short4PKS_,"a",@progbits
	.sectionflags	@""
	.align	4
.nv.constant0._Z11test_kernelP6short4PKS_:
	.zero		912


//--------------------- SYMBOLS --------------------------

	.type		.nv.reservedSmem.offset0,@object
	.size		.nv.reservedSmem.offset0,0x4
